//
// Generated by NVIDIA NVVM Compiler
//
// Compiler Build ID: CL-36424714
// Cuda compilation tools, release 13.0, V13.0.88
// Based on NVVM 20.0.0
//

.version 9.0
.target sm_100
.address_size 64

	// .globl	_Z11GPUFunctionv
.extern .func  (.param .b32 func_retval0) vprintf
(
	.param .b64 vprintf_param_0,
	.param .b64 vprintf_param_1
)
;
.global .align 1 .b8 $str[45] = {84, 104, 105, 115, 32, 102, 117, 110, 99, 116, 105, 111, 110, 32, 105, 115, 32, 100, 101, 102, 105, 110, 101, 100, 32, 116, 111, 32, 114, 117, 110, 32, 111, 110, 32, 116, 104, 101, 32, 71, 80, 85, 46, 10};

.visible .entry _Z11GPUFunctionv()
{
	.reg .b32 	%r<7>;
	.reg .b64 	%rd<3>;

	mov.u64 	%rd1, $str;
	cvta.global.u64 	%rd2, %rd1;
	{ // callseq 0, 0
	.param .b64 param0;
	st.param.b64 	[param0], %rd2;
	.param .b64 param1;
	st.param.b64 	[param1], 0;
	.param .b32 retval0;
	call.uni (retval0), 
	vprintf, 
	(
	param0, 
	param1
	);
	ld.param.b32 	%r1, [retval0];
	} // callseq 0
	{ // callseq 1, 0
	.param .b64 param0;
	st.param.b64 	[param0], %rd2;
	.param .b64 param1;
	st.param.b64 	[param1], 0;
	.param .b32 retval0;
	call.uni (retval0), 
	vprintf, 
	(
	param0, 
	param1
	);
	ld.param.b32 	%r3, [retval0];
	} // callseq 1
	{ // callseq 2, 0
	.param .b64 param0;
	st.param.b64 	[param0], %rd2;
	.param .b64 param1;
	st.param.b64 	[param1], 0;
	.param .b32 retval0;
	call.uni (retval0), 
	vprintf, 
	(
	param0, 
	param1
	);
	ld.param.b32 	%r5, [retval0];
	} // callseq 2
	ret;

}


// ===== COMPILED SASS (sm_100) =====

	.target	sm_100

	.elftype	@"ET_EXEC"


//--------------------- .note.nv.tkinfo           --------------------------
	.section	.note.nv.tkinfo,"",@"SHT_NOTE"
	.sectionflags	@"SHF_NOTE_NV_TKINFO"
	.tkinfo
        /*0018*/ 	.word	0x00000002
        /*0030*/ 	.string	""
        /*0030*/ 	.string	"ptxas"
        /*0030*/ 	.string	"Cuda compilation tools, release 13.0, V13.0.88"
        /*0030*/ 	.string	"Build cuda_13.0.r13.0/compiler.36424714_0"
        /*0030*/ 	.string	"-arch sm_100 -m 64 "



//--------------------- .note.nv.cuinfo           --------------------------
	.section	.note.nv.cuinfo,"",@"SHT_NOTE"
	.sectionflags	@"SHF_NOTE_NV_CUINFO"
        /*0018*/ 	.short	0x0002
        /*001a*/ 	.short	0x0064
        /*001c*/ 	.short	0x0082
	.zero		2


//--------------------- .nv.info                  --------------------------
	.section	.nv.info,"",@"SHT_CUDA_INFO"
	.align	4


	//----- nvinfo : EIATTR_REGCOUNT
	.align		4
        /*0000*/ 	.byte	0x04, 0x2f
        /*0002*/ 	.short	(.L_2 - .L_1)
	.align		4
.L_1:
        /*0004*/ 	.word	index@(_Z11GPUFunctionv)
        /*0008*/ 	.word	0x00000018


	//----- nvinfo : EIATTR_FRAME_SIZE
	.align		4
.L_2:
        /*000c*/ 	.byte	0x04, 0x11
        /*000e*/ 	.short	(.L_4 - .L_3)
	.align		4
.L_3:
        /*0010*/ 	.word	index@(_Z11GPUFunctionv)
        /*0014*/ 	.word	0x00000000


	//----- nvinfo : EIATTR_MIN_STACK_SIZE
	.align		4
.L_4:
        /*0018*/ 	.byte	0x04, 0x12
        /*001a*/ 	.short	(.L_6 - .L_5)
	.align		4
.L_5:
        /*001c*/ 	.word	index@(_Z11GPUFunctionv)
        /*0020*/ 	.word	0x00000000
.L_6:


//--------------------- .nv.compat                --------------------------
	.section	.nv.compat,"",@"SHT_CUDA_COMPAT_INFO"
	.align	4
        /*0000*/ 	.byte	0x02, 0x09, 0x00, 0x00, 0x02, 0x02, 0x01, 0x00, 0x02, 0x05, 0x05, 0x00, 0x03, 0x07, 0x01, 0x01
        /*0010*/ 	.byte	0x02, 0x03, 0x00, 0x00, 0x02, 0x06, 0x01, 0x00, 0x04, 0x0b, 0x08, 0x00, 0x09, 0x00, 0x00, 0x00
        /*0020*/ 	.byte	0x00, 0x00, 0x00, 0x00


//--------------------- .nv.info._Z11GPUFunctionv --------------------------
	.section	.nv.info._Z11GPUFunctionv,"",@"SHT_CUDA_INFO"
	.sectionflags	@""
	.align	4


	//----- nvinfo : EIATTR_CUDA_API_VERSION
	.align		4
        /*0000*/ 	.byte	0x04, 0x37
        /*0002*/ 	.short	(.L_8 - .L_7)
.L_7:
        /*0004*/ 	.word	0x00000082


	//----- nvinfo : EIATTR_SPARSE_MMA_MASK
	.align		4
.L_8:
        /*0008*/ 	.byte	0x03, 0x50
        /*000a*/ 	.short	0x0000


	//----- nvinfo : EIATTR_MAXREG_COUNT
	.align		4
        /*000c*/ 	.byte	0x03, 0x1b
        /*000e*/ 	.short	0x00ff


	//----- nvinfo : EIATTR_EXTERNS
	.align		4
        /*0010*/ 	.byte	0x04, 0x0f
        /*0012*/ 	.short	(.L_10 - .L_9)


	//   ....[0]....
	.align		4
.L_9:
        /*0014*/ 	.word	index@(vprintf)


	//----- nvinfo : EIATTR_MERCURY_ISA_VERSION
	.align		4
.L_10:
        /*0018*/ 	.byte	0x03, 0x5f
        /*001a*/ 	.short	0x0101


	//----- nvinfo : EIATTR_VRC_CTA_INIT_COUNT
	.align		4
        /*001c*/ 	.byte	0x02, 0x4a
	.zero		1
	.zero		1


	//----- nvinfo : EIATTR_SYSCALL_OFFSETS
	.align		4
        /*0020*/ 	.byte	0x04, 0x46
        /*0022*/ 	.short	(.L_12 - .L_11)


	//   ....[0]....
.L_11:
        /*0024*/ 	.word	0x00000080


	//   ....[1]....
        /*0028*/ 	.word	0x000000f0


	//   ....[2]....
        /*002c*/ 	.word	0x00000160


	//----- nvinfo : EIATTR_EXIT_INSTR_OFFSETS
	.align		4
.L_12:
        /*0030*/ 	.byte	0x04, 0x1c
        /*0032*/ 	.short	(.L_14 - .L_13)


	//   ....[0]....
.L_13:
        /*0034*/ 	.word	0x00000170


	//----- nvinfo : EIATTR_SW_WAR
	.align		4
.L_14:
        /*0038*/ 	.byte	0x04, 0x36
        /*003a*/ 	.short	(.L_16 - .L_15)
.L_15:
        /*003c*/ 	.word	0x00000008
.L_16:


//--------------------- .nv.callgraph             --------------------------
	.section	.nv.callgraph,"",@"SHT_CUDA_CALLGRAPH"
	.align	4
	.sectionentsize	8
	.align		4
        /*0000*/ 	.word	0x00000000
	.align		4
        /*0004*/ 	.word	0xffffffff
	.align		4
        /*0008*/ 	.word	index@(_Z11GPUFunctionv)
	.align		4
        /*000c*/ 	.word	index@(vprintf)
	.align		4
        /*0010*/ 	.word	0x00000000
	.align		4
        /*0014*/ 	.word	0xfffffffe
	.align		4
        /*0018*/ 	.word	0x00000000
	.align		4
        /*001c*/ 	.word	0xfffffffd
	.align		4
        /*0020*/ 	.word	0x00000000
	.align		4
        /*0024*/ 	.word	0xfffffffc


//--------------------- .nv.constant4             --------------------------
	.section	.nv.constant4,"a",@progbits
	.align	8
	.align		8
.nv.constant4:
        /*0000*/ 	.dword	vprintf
	.align		8
        /*0008*/ 	.dword	$str


//--------------------- .text._Z11GPUFunctionv    --------------------------
	.section	.text._Z11GPUFunctionv,"ax",@progbits
	.align	128
        .global         _Z11GPUFunctionv
        .type           _Z11GPUFunctionv,@function
        .size           _Z11GPUFunctionv,(.L_x_4 - _Z11GPUFunctionv)
        .other          _Z11GPUFunctionv,@"STO_CUDA_ENTRY STV_DEFAULT"
_Z11GPUFunctionv:
.text._Z11GPUFunctionv:
[----:B------:R-:W0:Y:S01]  /*0000*/  LDC R1, c[0x0][0x37c] ;  /* 0x0000df00ff017b82 */ /* 0x000e220000000800 */
[----:B------:R-:W-:Y:S01]  /*0010*/  MOV R2, 0x0 ;  /* 0x0000000000027802 */ /* 0x000fe20000000f00 */
[----:B------:R-:W1:Y:S01]  /*0020*/  LDCU.64 UR4, c[0x4][0x8] ;  /* 0x01000100ff0477ac */ /* 0x000e620008000a00 */
[----:B------:R-:W-:-:S05]  /*0030*/  CS2R R6, SRZ ;  /* 0x0000000000067805 */ /* 0x000fca000001ff00 */
[----:B------:R2:W3:Y:S01]  /*0040*/  LDC.64 R8, c[0x4][R2] ;  /* 0x0100000002087b82 */ /* 0x0004e20000000a00 */
[----:B-1----:R-:W-:Y:S02]  /*0050*/  IMAD.U32 R4, RZ, RZ, UR4 ;  /* 0x00000004ff047e24 */ /* 0x002fe4000f8e00ff */
[----:B--2---:R-:W-:-:S07]  /*0060*/  IMAD.U32 R5, RZ, RZ, UR5 ;  /* 0x00000005ff057e24 */ /* 0x004fce000f8e00ff */
[----:B------:R-:W-:-:S07]  /*0070*/  LEPC R20, `(.L_x_0) ;  /* 0x000000001014794e */ /* 0x000fce0000000000 */
[----:B0--3--:R-:W-:Y:S05]  /*0080*/  CALL.ABS.NOINC R8 ;  /* 0x0000000008007343 */ /* 0x009fea0003c00000 */
.L_x_0:
[----:B------:R0:W1:Y:S01]  /*0090*/  LDC.64 R8, c[0x4][R2] ;  /* 0x0100000002087b82 */ /* 0x0000620000000a00 */
[----:B------:R-:W2:Y:S01]  /*00a0*/  LDCU.64 UR4, c[0x4][0x8] ;  /* 0x01000100ff0477ac */ /* 0x000ea20008000a00 */
[----:B------:R-:W-:Y:S01]  /*00b0*/  CS2R R6, SRZ ;  /* 0x0000000000067805 */ /* 0x000fe2000001ff00 */
[----:B--2---:R-:W-:Y:S02]  /*00c0*/  IMAD.U32 R4, RZ, RZ, UR4 ;  /* 0x00000004ff047e24 */ /* 0x004fe4000f8e00ff */
[----:B0-----:R-:W-:-:S07]  /*00d0*/  IMAD.U32 R5, RZ, RZ, UR5 ;  /* 0x00000005ff057e24 */ /* 0x001fce000f8e00ff */
[----:B------:R-:W-:-:S07]  /*00e0*/  LEPC R20, `(.L_x_1) ;  /* 0x000000001014794e */ /* 0x000fce0000000000 */
[----:B-1----:R-:W-:Y:S05]  /*00f0*/  CALL.ABS.NOINC R8 ;  /* 0x0000000008007343 */ /* 0x002fea0003c00000 */
.L_x_1:
[----:B------:R-:W0:Y:S01]  /*0100*/  LDC.64 R2, c[0x4][R2] ;  /* 0x0100000002027b82 */ /* 0x000e220000000a00 */
[----:B------:R-:W1:Y:S01]  /*0110*/  LDCU.64 UR4, c[0x4][0x8] ;  /* 0x01000100ff0477ac */ /* 0x000e620008000a00 */
[----:B------:R-:W-:Y:S01]  /*0120*/  CS2R R6, SRZ ;  /* 0x0000000000067805 */ /* 0x000fe2000001ff00 */
[----:B-1----:R-:W-:Y:S02]  /*0130*/  IMAD.U32 R4, RZ, RZ, UR4 ;  /* 0x00000004ff047e24 */ /* 0x002fe4000f8e00ff */
[----:B------:R-:W-:-:S07]  /*0140*/  IMAD.U32 R5, RZ, RZ, UR5 ;  /* 0x00000005ff057e24 */ /* 0x000fce000f8e00ff */
[----:B------:R-:W-:-:S07]  /*0150*/  LEPC R20, `(.L_x_2) ;  /* 0x000000001014794e */ /* 0x000fce0000000000 */
[----:B0-----:R-:W-:Y:S05]  /*0160*/  CALL.ABS.NOINC R2 ;  /* 0x0000000002007343 */ /* 0x001fea0003c00000 */
.L_x_2:
[----:B------:R-:W-:Y:S05]  /*0170*/  EXIT ;  /* 0x000000000000794d */ /* 0x000fea0003800000 */
.L_x_3:
[----:B------:R-:W-:-:S00]  /*0180*/  BRA `(.L_x_3) ;  /* 0xfffffffc00fc7947 */ /* 0x000fc0000383ffff */
[----:B------:R-:W-:-:S00]  /*0190*/  NOP ;  /* 0x0000000000007918 */ /* 0x000fc00000000000 */
        /* <DEDUP_REMOVED lines=14> */
.L_x_4:


//--------------------- .nv.global.init           --------------------------
	.section	.nv.global.init,"aw",@progbits
.nv.global.init:
	.type		$str,@object
	.size		$str,(.L_0 - $str)
$str:
        /*0000*/ 	.byte	0x54, 0x68, 0x69, 0x73, 0x20, 0x66, 0x75, 0x6e, 0x63, 0x74, 0x69, 0x6f, 0x6e, 0x20, 0x69, 0x73
        /*0010*/ 	.byte	0x20, 0x64, 0x65, 0x66, 0x69, 0x6e, 0x65, 0x64, 0x20, 0x74, 0x6f, 0x20, 0x72, 0x75, 0x6e, 0x20
        /*0020*/ 	.byte	0x6f, 0x6e, 0x20, 0x74, 0x68, 0x65, 0x20, 0x47, 0x50, 0x55, 0x2e, 0x0a, 0x00
.L_0:


//--------------------- .nv.shared.reserved.0     --------------------------
	.section	.nv.shared.reserved.0,"aw",@nobits
	.weak		__nv_reservedSMEM_offset_0_alias
	.size		__nv_reservedSMEM_offset_0_alias, 0, 64
	.other		__nv_reservedSMEM_offset_0_alias,@"STO_CUDA_RESERVED_SHARED STV_DEFAULT"
__nv_reservedSMEM_offset_0_alias:
	.zero		0
	.zero		64


//--------------------- .nv.constant0._Z11GPUFunctionv --------------------------
	.section	.nv.constant0._Z11GPUFunctionv,"a",@progbits
	.sectionflags	@""
	.align	4
.nv.constant0._Z11GPUFunctionv:
	.zero		896


//--------------------- SYMBOLS --------------------------

	.type		.nv.reservedSmem.offset0,@object
	.size		.nv.reservedSmem.offset0,0x4
	.type		vprintf,@function
